//
// Generated by NVIDIA NVVM Compiler
//
// Compiler Build ID: CL-36424714
// Cuda compilation tools, release 13.0, V13.0.88
// Based on NVVM 20.0.0
//

.version 9.0
.target sm_100
.address_size 64

	// .globl	sub_strided_double

.visible .entry sub_strided_double(
	.param .u32 sub_strided_double_param_0,
	.param .u64 .ptr .align 1 sub_strided_double_param_1,
	.param .u64 .ptr .align 1 sub_strided_double_param_2,
	.param .u64 .ptr .align 1 sub_strided_double_param_3
)
{
	.reg .pred 	%p<7>;
	.reg .b32 	%r<31>;
	.reg .b64 	%rd<25>;
	.reg .b64 	%fd<16>;

	ld.param.u32 	%r12, [sub_strided_double_param_0];
	ld.param.u64 	%rd4, [sub_strided_double_param_1];
	ld.param.u64 	%rd5, [sub_strided_double_param_2];
	ld.param.u64 	%rd6, [sub_strided_double_param_3];
	cvta.to.global.u64 	%rd1, %rd6;
	cvta.to.global.u64 	%rd2, %rd5;
	cvta.to.global.u64 	%rd3, %rd4;
	mov.u32 	%r13, %ntid.x;
	mov.u32 	%r14, %ctaid.x;
	mov.u32 	%r15, %tid.x;
	mad.lo.s32 	%r29, %r13, %r14, %r15;
	mov.u32 	%r16, %nctaid.x;
	mul.lo.s32 	%r2, %r13, %r16;
	setp.ge.s32 	%p1, %r29, %r12;
	@%p1 bra 	$L__BB0_7;
	add.s32 	%r17, %r29, %r2;
	max.s32 	%r18, %r12, %r17;
	setp.lt.s32 	%p2, %r17, %r12;
	selp.u32 	%r19, 1, 0, %p2;
	add.s32 	%r20, %r17, %r19;
	sub.s32 	%r21, %r18, %r20;
	div.u32 	%r22, %r21, %r2;
	add.s32 	%r3, %r22, %r19;
	and.b32  	%r23, %r3, 3;
	setp.eq.s32 	%p3, %r23, 3;
	@%p3 bra 	$L__BB0_4;
	add.s32 	%r24, %r3, 1;
	and.b32  	%r25, %r24, 3;
	neg.s32 	%r27, %r25;
$L__BB0_3:
	.pragma "nounroll";
	mul.wide.s32 	%rd7, %r29, 8;
	add.s64 	%rd8, %rd1, %rd7;
	add.s64 	%rd9, %rd2, %rd7;
	add.s64 	%rd10, %rd3, %rd7;
	ld.global.f64 	%fd1, [%rd10];
	ld.global.f64 	%fd2, [%rd9];
	sub.f64 	%fd3, %fd1, %fd2;
	st.global.f64 	[%rd8], %fd3;
	add.s32 	%r29, %r29, %r2;
	add.s32 	%r27, %r27, 1;
	setp.ne.s32 	%p4, %r27, 0;
	@%p4 bra 	$L__BB0_3;
$L__BB0_4:
	setp.lt.u32 	%p5, %r3, 3;
	@%p5 bra 	$L__BB0_7;
	mul.wide.s32 	%rd15, %r2, 8;
	shl.b32 	%r26, %r2, 2;
$L__BB0_6:
	mul.wide.s32 	%rd11, %r29, 8;
	add.s64 	%rd12, %rd3, %rd11;
	ld.global.f64 	%fd4, [%rd12];
	add.s64 	%rd13, %rd2, %rd11;
	ld.global.f64 	%fd5, [%rd13];
	sub.f64 	%fd6, %fd4, %fd5;
	add.s64 	%rd14, %rd1, %rd11;
	st.global.f64 	[%rd14], %fd6;
	add.s64 	%rd16, %rd12, %rd15;
	ld.global.f64 	%fd7, [%rd16];
	add.s64 	%rd17, %rd13, %rd15;
	ld.global.f64 	%fd8, [%rd17];
	sub.f64 	%fd9, %fd7, %fd8;
	add.s64 	%rd18, %rd14, %rd15;
	st.global.f64 	[%rd18], %fd9;
	add.s64 	%rd19, %rd16, %rd15;
	ld.global.f64 	%fd10, [%rd19];
	add.s64 	%rd20, %rd17, %rd15;
	ld.global.f64 	%fd11, [%rd20];
	sub.f64 	%fd12, %fd10, %fd11;
	add.s64 	%rd21, %rd18, %rd15;
	st.global.f64 	[%rd21], %fd12;
	add.s64 	%rd22, %rd19, %rd15;
	ld.global.f64 	%fd13, [%rd22];
	add.s64 	%rd23, %rd20, %rd15;
	ld.global.f64 	%fd14, [%rd23];
	sub.f64 	%fd15, %fd13, %fd14;
	add.s64 	%rd24, %rd21, %rd15;
	st.global.f64 	[%rd24], %fd15;
	add.s32 	%r29, %r26, %r29;
	setp.lt.s32 	%p6, %r29, %r12;
	@%p6 bra 	$L__BB0_6;
$L__BB0_7:
	ret;

}


// ===== COMPILED SASS (sm_100) =====

	.target	sm_100

	.elftype	@"ET_EXEC"


//--------------------- .note.nv.tkinfo           --------------------------
	.section	.note.nv.tkinfo,"",@"SHT_NOTE"
	.sectionflags	@"SHF_NOTE_NV_TKINFO"
	.tkinfo
        /*0018*/ 	.word	0x00000002
        /*0030*/ 	.string	""
        /*0030*/ 	.string	"ptxas"
        /*0030*/ 	.string	"Cuda compilation tools, release 13.0, V13.0.88"
        /*0030*/ 	.string	"Build cuda_13.0.r13.0/compiler.36424714_0"
        /*0030*/ 	.string	"-arch sm_100 -m 64 "



//--------------------- .note.nv.cuinfo           --------------------------
	.section	.note.nv.cuinfo,"",@"SHT_NOTE"
	.sectionflags	@"SHF_NOTE_NV_CUINFO"
        /*0018*/ 	.short	0x0002
        /*001a*/ 	.short	0x0064
        /*001c*/ 	.short	0x0082
	.zero		2


//--------------------- .nv.info                  --------------------------
	.section	.nv.info,"",@"SHT_CUDA_INFO"
	.align	4


	//----- nvinfo : EIATTR_REGCOUNT
	.align		4
        /*0000*/ 	.byte	0x04, 0x2f
        /*0002*/ 	.short	(.L_1 - .L_0)
	.align		4
.L_0:
        /*0004*/ 	.word	index@(sub_strided_double)
        /*0008*/ 	.word	0x0000001a


	//----- nvinfo : EIATTR_FRAME_SIZE
	.align		4
.L_1:
        /*000c*/ 	.byte	0x04, 0x11
        /*000e*/ 	.short	(.L_3 - .L_2)
	.align		4
.L_2:
        /*0010*/ 	.word	index@(sub_strided_double)
        /*0014*/ 	.word	0x00000000


	//----- nvinfo : EIATTR_MIN_STACK_SIZE
	.align		4
.L_3:
        /*0018*/ 	.byte	0x04, 0x12
        /*001a*/ 	.short	(.L_5 - .L_4)
	.align		4
.L_4:
        /*001c*/ 	.word	index@(sub_strided_double)
        /*0020*/ 	.word	0x00000000
.L_5:


//--------------------- .nv.compat                --------------------------
	.section	.nv.compat,"",@"SHT_CUDA_COMPAT_INFO"
	.align	4
        /*0000*/ 	.byte	0x02, 0x09, 0x00, 0x00, 0x02, 0x02, 0x01, 0x00, 0x02, 0x05, 0x05, 0x00, 0x03, 0x07, 0x01, 0x01
        /*0010*/ 	.byte	0x02, 0x03, 0x00, 0x00, 0x02, 0x06, 0x01, 0x00, 0x04, 0x0b, 0x08, 0x00, 0x01, 0x00, 0x00, 0x00
        /*0020*/ 	.byte	0x00, 0x00, 0x00, 0x00


//--------------------- .nv.info.sub_strided_double --------------------------
	.section	.nv.info.sub_strided_double,"",@"SHT_CUDA_INFO"
	.sectionflags	@""
	.align	4


	//----- nvinfo : EIATTR_CUDA_API_VERSION
	.align		4
        /*0000*/ 	.byte	0x04, 0x37
        /*0002*/ 	.short	(.L_7 - .L_6)
.L_6:
        /*0004*/ 	.word	0x00000082


	//----- nvinfo : EIATTR_KPARAM_INFO
	.align		4
.L_7:
        /*0008*/ 	.byte	0x04, 0x17
        /*000a*/ 	.short	(.L_9 - .L_8)
.L_8:
        /*000c*/ 	.word	0x00000000
        /*0010*/ 	.short	0x0003
        /*0012*/ 	.short	0x0018
        /*0014*/ 	.byte	0x00, 0xf5, 0x21, 0x00


	//----- nvinfo : EIATTR_KPARAM_INFO
	.align		4
.L_9:
        /*0018*/ 	.byte	0x04, 0x17
        /*001a*/ 	.short	(.L_11 - .L_10)
.L_10:
        /*001c*/ 	.word	0x00000000
        /*0020*/ 	.short	0x0002
        /*0022*/ 	.short	0x0010
        /*0024*/ 	.byte	0x00, 0xf5, 0x21, 0x00


	//----- nvinfo : EIATTR_KPARAM_INFO
	.align		4
.L_11:
        /*0028*/ 	.byte	0x04, 0x17
        /*002a*/ 	.short	(.L_13 - .L_12)
.L_12:
        /*002c*/ 	.word	0x00000000
        /*0030*/ 	.short	0x0001
        /*0032*/ 	.short	0x0008
        /*0034*/ 	.byte	0x00, 0xf5, 0x21, 0x00


	//----- nvinfo : EIATTR_KPARAM_INFO
	.align		4
.L_13:
        /*0038*/ 	.byte	0x04, 0x17
        /*003a*/ 	.short	(.L_15 - .L_14)
.L_14:
        /*003c*/ 	.word	0x00000000
        /*0040*/ 	.short	0x0000
        /*0042*/ 	.short	0x0000
        /*0044*/ 	.byte	0x00, 0xf0, 0x11, 0x00


	//----- nvinfo : EIATTR_SPARSE_MMA_MASK
	.align		4
.L_15:
        /*0048*/ 	.byte	0x03, 0x50
        /*004a*/ 	.short	0x0000


	//----- nvinfo : EIATTR_MAXREG_COUNT
	.align		4
        /*004c*/ 	.byte	0x03, 0x1b
        /*004e*/ 	.short	0x00ff


	//----- nvinfo : EIATTR_MERCURY_ISA_VERSION
	.align		4
        /*0050*/ 	.byte	0x03, 0x5f
        /*0052*/ 	.short	0x0101


	//----- nvinfo : EIATTR_VRC_CTA_INIT_COUNT
	.align		4
        /*0054*/ 	.byte	0x02, 0x4a
	.zero		1
	.zero		1


	//----- nvinfo : EIATTR_EXIT_INSTR_OFFSETS
	.align		4
        /*0058*/ 	.byte	0x04, 0x1c
        /*005a*/ 	.short	(.L_17 - .L_16)


	//   ....[0]....
.L_16:
        /*005c*/ 	.word	0x00000090


	//   ....[1]....
        /*0060*/ 	.word	0x000003a0


	//   ....[2]....
        /*0064*/ 	.word	0x000005d0


	//----- nvinfo : EIATTR_CRS_STACK_SIZE
	.align		4
.L_17:
        /*0068*/ 	.byte	0x04, 0x1e
        /*006a*/ 	.short	(.L_19 - .L_18)
.L_18:
        /*006c*/ 	.word	0x00000000


	//----- nvinfo : EIATTR_CBANK_PARAM_SIZE
	.align		4
.L_19:
        /*0070*/ 	.byte	0x03, 0x19
        /*0072*/ 	.short	0x0020


	//----- nvinfo : EIATTR_PARAM_CBANK
	.align		4
        /*0074*/ 	.byte	0x04, 0x0a
        /*0076*/ 	.short	(.L_21 - .L_20)
	.align		4
.L_20:
        /*0078*/ 	.word	index@(.nv.constant0.sub_strided_double)
        /*007c*/ 	.short	0x0380
        /*007e*/ 	.short	0x0020


	//----- nvinfo : EIATTR_SW_WAR
	.align		4
.L_21:
        /*0080*/ 	.byte	0x04, 0x36
        /*0082*/ 	.short	(.L_23 - .L_22)
.L_22:
        /*0084*/ 	.word	0x00000008
.L_23:


//--------------------- .nv.callgraph             --------------------------
	.section	.nv.callgraph,"",@"SHT_CUDA_CALLGRAPH"
	.align	4
	.sectionentsize	8
	.align		4
        /*0000*/ 	.word	0x00000000
	.align		4
        /*0004*/ 	.word	0xffffffff
	.align		4
        /*0008*/ 	.word	0x00000000
	.align		4
        /*000c*/ 	.word	0xfffffffe
	.align		4
        /*0010*/ 	.word	0x00000000
	.align		4
        /*0014*/ 	.word	0xfffffffd
	.align		4
        /*0018*/ 	.word	0x00000000
	.align		4
        /*001c*/ 	.word	0xfffffffc


//--------------------- .text.sub_strided_double  --------------------------
	.section	.text.sub_strided_double,"ax",@progbits
	.align	128
        .global         sub_strided_double
        .type           sub_strided_double,@function
        .size           sub_strided_double,(.L_x_5 - sub_strided_double)
        .other          sub_strided_double,@"STO_CUDA_ENTRY STV_DEFAULT"
sub_strided_double:
.text.sub_strided_double:
[----:B------:R-:W-:Y:S01]  /*0000*/  LDC R1, c[0x0][0x37c] ;  /* 0x0000df00ff017b82 */ /* 0x000fe20000000800 */
[----:B------:R-:W0:Y:S01]  /*0010*/  S2R R3, SR_CTAID.X ;  /* 0x0000000000037919 */ /* 0x000e220000002500 */
[----:B------:R-:W0:Y:S06]  /*0020*/  LDCU UR4, c[0x0][0x360] ;  /* 0x00006c00ff0477ac */ /* 0x000e2c0008000800 */
[----:B------:R-:W1:Y:S01]  /*0030*/  LDC R2, c[0x0][0x370] ;  /* 0x0000dc00ff027b82 */ /* 0x000e620000000800 */
[----:B------:R-:W0:Y:S01]  /*0040*/  S2R R0, SR_TID.X ;  /* 0x0000000000007919 */ /* 0x000e220000002100 */
[----:B------:R-:W2:Y:S01]  /*0050*/  LDCU UR6, c[0x0][0x380] ;  /* 0x00007000ff0677ac */ /* 0x000ea20008000800 */
[----:B0-----:R-:W-:-:S02]  /*0060*/  IMAD R3, R3, UR4, R0 ;  /* 0x0000000403037c24 */ /* 0x001fc4000f8e0200 */
[----:B-1----:R-:W-:-:S03]  /*0070*/  IMAD R0, R2, UR4, RZ ;  /* 0x0000000402007c24 */ /* 0x002fc6000f8e02ff */
[----:B--2---:R-:W-:-:S13]  /*0080*/  ISETP.GE.AND P0, PT, R3, UR6, PT ;  /* 0x0000000603007c0c */ /* 0x004fda000bf06270 */
[----:B------:R-:W-:Y:S05]  /*0090*/  @P0 EXIT ;  /* 0x000000000000094d */ /* 0x000fea0003800000 */
[----:B------:R-:W0:Y:S01]  /*00a0*/  I2F.U32.RP R8, R0 ;  /* 0x0000000000087306 */ /* 0x000e220000209000 */
[C---:B------:R-:W-:Y:S01]  /*00b0*/  IMAD.IADD R2, R0.reuse, 0x1, R3 ;  /* 0x0000000100027824 */ /* 0x040fe200078e0203 */
[----:B------:R-:W-:Y:S01]  /*00c0*/  IADD3 R9, PT, PT, RZ, -R0, RZ ;  /* 0x80000000ff097210 */ /* 0x000fe20007ffe0ff */
[----:B------:R-:W1:Y:S01]  /*00d0*/  LDCU.64 UR4, c[0x0][0x358] ;  /* 0x00006b00ff0477ac */ /* 0x000e620008000a00 */
[----:B------:R-:W-:Y:S01]  /*00e0*/  ISETP.NE.U32.AND P2, PT, R0, RZ, PT ;  /* 0x000000ff0000720c */ /* 0x000fe20003f45070 */
[----:B------:R-:W-:Y:S01]  /*00f0*/  BSSY.RECONVERGENT B0, `(.L_x_0) ;  /* 0x000002a000007945 */ /* 0x000fe20003800200 */
[C---:B------:R-:W-:Y:S02]  /*0100*/  ISETP.GE.AND P0, PT, R2.reuse, UR6, PT ;  /* 0x0000000602007c0c */ /* 0x040fe4000bf06270 */
[----:B------:R-:W-:Y:S02]  /*0110*/  VIMNMX R7, PT, PT, R2, UR6, !PT ;  /* 0x0000000602077c48 */ /* 0x000fe4000ffe0100 */
[----:B------:R-:W-:-:S04]  /*0120*/  SEL R6, RZ, 0x1, P0 ;  /* 0x00000001ff067807 */ /* 0x000fc80000000000 */
[----:B------:R-:W-:Y:S01]  /*0130*/  IADD3 R7, PT, PT, R7, -R2, -R6 ;  /* 0x8000000207077210 */ /* 0x000fe20007ffe806 */
[----:B0-----:R-:W0:Y:S02]  /*0140*/  MUFU.RCP R8, R8 ;  /* 0x0000000800087308 */ /* 0x001e240000001000 */
[----:B0-----:R-:W-:-:S06]  /*0150*/  IADD3 R4, PT, PT, R8, 0xffffffe, RZ ;  /* 0x0ffffffe08047810 */ /* 0x001fcc0007ffe0ff */
[----:B------:R0:W2:Y:S02]  /*0160*/  F2I.FTZ.U32.TRUNC.NTZ R5, R4 ;  /* 0x0000000400057305 */ /* 0x0000a4000021f000 */
[----:B0-----:R-:W-:Y:S02]  /*0170*/  HFMA2 R4, -RZ, RZ, 0, 0 ;  /* 0x00000000ff047431 */ /* 0x001fe400000001ff */
[----:B--2---:R-:W-:-:S04]  /*0180*/  IMAD R9, R9, R5, RZ ;  /* 0x0000000509097224 */ /* 0x004fc800078e02ff */
[----:B------:R-:W-:-:S06]  /*0190*/  IMAD.HI.U32 R8, R5, R9, R4 ;  /* 0x0000000905087227 */ /* 0x000fcc00078e0004 */
[----:B------:R-:W-:-:S05]  /*01a0*/  IMAD.HI.U32 R5, R8, R7, RZ ;  /* 0x0000000708057227 */ /* 0x000fca00078e00ff */
[----:B------:R-:W-:-:S05]  /*01b0*/  IADD3 R2, PT, PT, -R5, RZ, RZ ;  /* 0x000000ff05027210 */ /* 0x000fca0007ffe1ff */
[----:B------:R-:W-:-:S05]  /*01c0*/  IMAD R7, R0, R2, R7 ;  /* 0x0000000200077224 */ /* 0x000fca00078e0207 */
[----:B------:R-:W-:-:S13]  /*01d0*/  ISETP.GE.U32.AND P0, PT, R7, R0, PT ;  /* 0x000000000700720c */ /* 0x000fda0003f06070 */
[----:B------:R-:W-:Y:S01]  /*01e0*/  @P0 IMAD.IADD R7, R7, 0x1, -R0 ;  /* 0x0000000107070824 */ /* 0x000fe200078e0a00 */
[----:B------:R-:W-:-:S04]  /*01f0*/  @P0 IADD3 R5, PT, PT, R5, 0x1, RZ ;  /* 0x0000000105050810 */ /* 0x000fc80007ffe0ff */
[----:B------:R-:W-:-:S13]  /*0200*/  ISETP.GE.U32.AND P1, PT, R7, R0, PT ;  /* 0x000000000700720c */ /* 0x000fda0003f26070 */
[----:B------:R-:W-:Y:S02]  /*0210*/  @P1 IADD3 R5, PT, PT, R5, 0x1, RZ ;  /* 0x0000000105051810 */ /* 0x000fe40007ffe0ff */
[----:B------:R-:W-:-:S05]  /*0220*/  @!P2 LOP3.LUT R5, RZ, R0, RZ, 0x33, !PT ;  /* 0x00000000ff05a212 */ /* 0x000fca00078e33ff */
[----:B------:R-:W-:-:S05]  /*0230*/  IMAD.IADD R2, R6, 0x1, R5 ;  /* 0x0000000106027824 */ /* 0x000fca00078e0205 */
[C---:B------:R-:W-:Y:S02]  /*0240*/  LOP3.LUT R4, R2.reuse, 0x3, RZ, 0xc0, !PT ;  /* 0x0000000302047812 */ /* 0x040fe400078ec0ff */
[----:B------:R-:W-:Y:S02]  /*0250*/  ISETP.GE.U32.AND P1, PT, R2, 0x3, PT ;  /* 0x000000030200780c */ /* 0x000fe40003f26070 */
[----:B------:R-:W-:-:S13]  /*0260*/  ISETP.NE.AND P0, PT, R4, 0x3, PT ;  /* 0x000000030400780c */ /* 0x000fda0003f05270 */
[----:B-1----:R-:W-:Y:S05]  /*0270*/  @!P0 BRA `(.L_x_1) ;  /* 0x0000000000448947 */ /* 0x002fea0003800000 */
[----:B------:R-:W0:Y:S01]  /*0280*/  LDC.64 R4, c[0x0][0x388] ;  /* 0x0000e200ff047b82 */ /* 0x000e220000000a00 */
[----:B------:R-:W-:-:S04]  /*0290*/  IADD3 R2, PT, PT, R2, 0x1, RZ ;  /* 0x0000000102027810 */ /* 0x000fc80007ffe0ff */
[----:B------:R-:W-:-:S03]  /*02a0*/  LOP3.LUT R2, R2, 0x3, RZ, 0xc0, !PT ;  /* 0x0000000302027812 */ /* 0x000fc600078ec0ff */
[----:B------:R-:W1:Y:S01]  /*02b0*/  LDC.64 R6, c[0x0][0x390] ;  /* 0x0000e400ff067b82 */ /* 0x000e620000000a00 */
[----:B------:R-:W-:-:S07]  /*02c0*/  IADD3 R2, PT, PT, -R2, RZ, RZ ;  /* 0x000000ff02027210 */ /* 0x000fce0007ffe1ff */
[----:B------:R-:W2:Y:S02]  /*02d0*/  LDC.64 R8, c[0x0][0x398] ;  /* 0x0000e600ff087b82 */ /* 0x000ea40000000a00 */
.L_x_2:
[----:B-1----:R-:W-:-:S04]  /*02e0*/  IMAD.WIDE R12, R3, 0x8, R6 ;  /* 0x00000008030c7825 */ /* 0x002fc800078e0206 */
[C---:B0-----:R-:W-:Y:S02]  /*02f0*/  IMAD.WIDE R14, R3.reuse, 0x8, R4 ;  /* 0x00000008030e7825 */ /* 0x041fe400078e0204 */
[----:B---3--:R-:W3:Y:S04]  /*0300*/  LDG.E.64 R12, desc[UR4][R12.64] ;  /* 0x000000040c0c7981 */ /* 0x008ee8000c1e1b00 */
[----:B------:R-:W3:Y:S01]  /*0310*/  LDG.E.64 R14, desc[UR4][R14.64] ;  /* 0x000000040e0e7981 */ /* 0x000ee2000c1e1b00 */
[----:B--2---:R-:W-:Y:S01]  /*0320*/  IMAD.WIDE R10, R3, 0x8, R8 ;  /* 0x00000008030a7825 */ /* 0x004fe200078e0208 */
[----:B------:R-:W-:-:S03]  /*0330*/  IADD3 R3, PT, PT, R0, R3, RZ ;  /* 0x0000000300037210 */ /* 0x000fc60007ffe0ff */
[----:B------:R-:W-:-:S05]  /*0340*/  VIADD R2, R2, 0x1 ;  /* 0x0000000102027836 */ /* 0x000fca0000000000 */
[----:B------:R-:W-:Y:S01]  /*0350*/  ISETP.NE.AND P0, PT, R2, RZ, PT ;  /* 0x000000ff0200720c */ /* 0x000fe20003f05270 */
[----:B---3--:R-:W-:-:S07]  /*0360*/  DADD R16, R14, -R12 ;  /* 0x000000000e107229 */ /* 0x008fce000000080c */
[----:B------:R3:W-:Y:S05]  /*0370*/  STG.E.64 desc[UR4][R10.64], R16 ;  /* 0x000000100a007986 */ /* 0x0007ea000c101b04 */
[----:B------:R-:W-:Y:S05]  /*0380*/  @P0 BRA `(.L_x_2) ;  /* 0xfffffffc00d40947 */ /* 0x000fea000383ffff */
.L_x_1:
[----:B------:R-:W-:Y:S05]  /*0390*/  BSYNC.RECONVERGENT B0 ;  /* 0x0000000000007941 */ /* 0x000fea0003800200 */
.L_x_0:
[----:B------:R-:W-:Y:S05]  /*03a0*/  @!P1 EXIT ;  /* 0x000000000000994d */ /* 0x000fea0003800000 */
.L_x_3:
[----:B0-----:R-:W0:Y:S08]  /*03b0*/  LDC.64 R4, c[0x0][0x388] ;  /* 0x0000e200ff047b82 */ /* 0x001e300000000a00 */
[----:B------:R-:W3:Y:S08]  /*03c0*/  LDC.64 R6, c[0x0][0x390] ;  /* 0x0000e400ff067b82 */ /* 0x000ef00000000a00 */
[----:B------:R-:W1:Y:S01]  /*03d0*/  LDC.64 R8, c[0x0][0x398] ;  /* 0x0000e600ff087b82 */ /* 0x000e620000000a00 */
[----:B0-----:R-:W-:-:S05]  /*03e0*/  IMAD.WIDE R14, R3, 0x8, R4 ;  /* 0x00000008030e7825 */ /* 0x001fca00078e0204 */
[----:B------:R-:W2:Y:S01]  /*03f0*/  LDG.E.64 R4, desc[UR4][R14.64] ;  /* 0x000000040e047981 */ /* 0x000ea2000c1e1b00 */
[----:B---3--:R-:W-:-:S05]  /*0400*/  IMAD.WIDE R16, R3, 0x8, R6 ;  /* 0x0000000803107825 */ /* 0x008fca00078e0206 */
[----:B------:R-:W2:Y:S01]  /*0410*/  LDG.E.64 R6, desc[UR4][R16.64] ;  /* 0x0000000410067981 */ /* 0x000ea2000c1e1b00 */
[----:B------:R-:W-:-:S04]  /*0420*/  IMAD.WIDE R10, R0, 0x8, R16 ;  /* 0x00000008000a7825 */ /* 0x000fc800078e0210 */
[----:B-1----:R-:W-:Y:S01]  /*0430*/  IMAD.WIDE R22, R3, 0x8, R8 ;  /* 0x0000000803167825 */ /* 0x002fe200078e0208 */
[----:B--2---:R-:W-:-:S03]  /*0440*/  DADD R4, R4, -R6 ;  /* 0x0000000004047229 */ /* 0x004fc60000000806 */
[----:B------:R-:W-:-:S04]  /*0450*/  IMAD.WIDE R6, R0, 0x8, R14 ;  /* 0x0000000800067825 */ /* 0x000fc800078e020e */
[----:B------:R0:W-:Y:S04]  /*0460*/  STG.E.64 desc[UR4][R22.64], R4 ;  /* 0x0000000416007986 */ /* 0x0001e8000c101b04 */
[----:B------:R-:W2:Y:S04]  /*0470*/  LDG.E.64 R8, desc[UR4][R6.64] ;  /* 0x0000000406087981 */ /* 0x000ea8000c1e1b00 */
[----:B------:R-:W2:Y:S01]  /*0480*/  LDG.E.64 R12, desc[UR4][R10.64] ;  /* 0x000000040a0c7981 */ /* 0x000ea2000c1e1b00 */
[----:B------:R-:W-:-:S04]  /*0490*/  IMAD.WIDE R14, R0, 0x8, R6 ;  /* 0x00000008000e7825 */ /* 0x000fc800078e0206 */
[----:B------:R-:W-:Y:S01]  /*04a0*/  IMAD.WIDE R18, R0, 0x8, R10 ;  /* 0x0000000800127825 */ /* 0x000fe200078e020a */
[----:B--2---:R-:W-:-:S03]  /*04b0*/  DADD R8, R8, -R12 ;  /* 0x0000000008087229 */ /* 0x004fc6000000080c */
[----:B------:R-:W-:-:S05]  /*04c0*/  IMAD.WIDE R12, R0, 0x8, R22 ;  /* 0x00000008000c7825 */ /* 0x000fca00078e0216 */
[----:B------:R1:W-:Y:S04]  /*04d0*/  STG.E.64 desc[UR4][R12.64], R8 ;  /* 0x000000080c007986 */ /* 0x0003e8000c101b04 */
[----:B------:R-:W2:Y:S04]  /*04e0*/  LDG.E.64 R16, desc[UR4][R14.64] ;  /* 0x000000040e107981 */ /* 0x000ea8000c1e1b00 */
[----:B------:R-:W2:Y:S01]  /*04f0*/  LDG.E.64 R20, desc[UR4][R18.64] ;  /* 0x0000000412147981 */ /* 0x000ea2000c1e1b00 */
[----:B0-----:R-:W-:-:S04]  /*0500*/  IMAD.WIDE R4, R0, 0x8, R12 ;  /* 0x0000000800047825 */ /* 0x001fc800078e020c */
[----:B------:R-:W-:-:S04]  /*0510*/  IMAD.WIDE R6, R0, 0x8, R14 ;  /* 0x0000000800067825 */ /* 0x000fc800078e020e */
[----:B------:R-:W-:Y:S01]  /*0520*/  IMAD.WIDE R10, R0, 0x8, R18 ;  /* 0x00000008000a7825 */ /* 0x000fe200078e0212 */
[----:B--2---:R-:W-:-:S07]  /*0530*/  DADD R16, R16, -R20 ;  /* 0x0000000010107229 */ /* 0x004fce0000000814 */
[----:B------:R0:W-:Y:S04]  /*0540*/  STG.E.64 desc[UR4][R4.64], R16 ;  /* 0x0000001004007986 */ /* 0x0001e8000c101b04 */
[----:B------:R-:W2:Y:S04]  /*0550*/  LDG.E.64 R6, desc[UR4][R6.64] ;  /* 0x0000000406067981 */ /* 0x000ea8000c1e1b00 */
[----:B------:R-:W2:Y:S01]  /*0560*/  LDG.E.64 R10, desc[UR4][R10.64] ;  /* 0x000000040a0a7981 */ /* 0x000ea2000c1e1b00 */
[C---:B-1----:R-:W-:Y:S01]  /*0570*/  IMAD.WIDE R8, R0.reuse, 0x8, R4 ;  /* 0x0000000800087825 */ /* 0x042fe200078e0204 */
[----:B------:R-:W-:-:S04]  /*0580*/  LEA R3, R0, R3, 0x2 ;  /* 0x0000000300037211 */ /* 0x000fc800078e10ff */
[----:B------:R-:W-:Y:S01]  /*0590*/  ISETP.GE.AND P0, PT, R3, UR6, PT ;  /* 0x0000000603007c0c */ /* 0x000fe2000bf06270 */
[----:B--2---:R-:W-:-:S07]  /*05a0*/  DADD R20, R6, -R10 ;  /* 0x0000000006147229 */ /* 0x004fce000000080a */
[----:B------:R0:W-:Y:S05]  /*05b0*/  STG.E.64 desc[UR4][R8.64], R20 ;  /* 0x0000001408007986 */ /* 0x0001ea000c101b04 */
[----:B------:R-:W-:Y:S05]  /*05c0*/  @!P0 BRA `(.L_x_3) ;  /* 0xfffffffc00788947 */ /* 0x000fea000383ffff */
[----:B------:R-:W-:Y:S05]  /*05d0*/  EXIT ;  /* 0x000000000000794d */ /* 0x000fea0003800000 */
.L_x_4:
[----:B------:R-:W-:-:S00]  /*05e0*/  BRA `(.L_x_4) ;  /* 0xfffffffc00fc7947 */ /* 0x000fc0000383ffff */
[----:B------:R-:W-:-:S00]  /*05f0*/  NOP ;  /* 0x0000000000007918 */ /* 0x000fc00000000000 */
        /* <DEDUP_REMOVED lines=8> */
.L_x_5:


//--------------------- .nv.shared.reserved.0     --------------------------
	.section	.nv.shared.reserved.0,"aw",@nobits
	.weak		__nv_reservedSMEM_offset_0_alias
	.size		__nv_reservedSMEM_offset_0_alias, 0, 64
	.other		__nv_reservedSMEM_offset_0_alias,@"STO_CUDA_RESERVED_SHARED STV_DEFAULT"
__nv_reservedSMEM_offset_0_alias:
	.zero		0
	.zero		64


//--------------------- .nv.constant0.sub_strided_double --------------------------
	.section	.nv.constant0.sub_strided_double,"a",@progbits
	.sectionflags	@""
	.align	4
.nv.constant0.sub_strided_double:
	.zero		928


//--------------------- SYMBOLS --------------------------

	.type		.nv.reservedSmem.offset0,@object
	.size		.nv.reservedSmem.offset0,0x4
